//
// Generated by NVIDIA NVVM Compiler
//
// Compiler Build ID: CL-36424714
// Cuda compilation tools, release 13.0, V13.0.88
// Based on NVVM 20.0.0
//

.version 9.0
.target sm_100
.address_size 64

	// .globl	_Z11sort_kernelPii

.visible .entry _Z11sort_kernelPii(
	.param .u64 .ptr .align 1 _Z11sort_kernelPii_param_0,
	.param .u32 _Z11sort_kernelPii_param_1
)
{
	.reg .pred 	%p<29>;
	.reg .b16 	%rs<17>;
	.reg .b32 	%r<88>;
	.reg .b64 	%rd<17>;

	ld.param.u64 	%rd10, [_Z11sort_kernelPii_param_0];
	ld.param.u32 	%r58, [_Z11sort_kernelPii_param_1];
	cvta.to.global.u64 	%rd1, %rd10;
	mov.u32 	%r59, %tid.x;
	mov.u32 	%r60, %ctaid.x;
	mov.u32 	%r61, %ntid.x;
	mad.lo.s32 	%r62, %r60, %r61, %r59;
	setp.ge.s32 	%p1, %r62, %r58;
	setp.lt.s32 	%p2, %r58, 1;
	or.pred  	%p3, %p1, %p2;
	@%p3 bra 	$L__BB0_45;
	add.s32 	%r1, %r58, -2;
	cvt.u16.u32 	%rs1, %r58;
	add.s64 	%rd2, %rd1, 16;
	mov.b32 	%r71, 0;
	mov.b16 	%rs15, 0;
	mov.u16 	%rs16, %rs15;
$L__BB0_2:
	mov.u32 	%r73, %r71;
	not.b32 	%r64, %r73;
	add.s32 	%r3, %r58, %r64;
	add.s32 	%r71, %r73, 1;
	setp.ge.s32 	%p4, %r71, %r58;
	@%p4 bra 	$L__BB0_44;
	mul.wide.u32 	%rd11, %r73, 4;
	add.s64 	%rd3, %rd1, %rd11;
	sub.s32 	%r65, %r1, %r73;
	setp.lt.u32 	%p5, %r65, 7;
	mov.u32 	%r85, %r71;
	@%p5 bra 	$L__BB0_23;
	and.b32  	%r66, %r3, -8;
	neg.s32 	%r72, %r66;
	add.s64 	%rd16, %rd2, %rd11;
$L__BB0_5:
	.pragma "nounroll";
	ld.global.u32 	%r75, [%rd3];
	ld.global.u32 	%r9, [%rd16+-12];
	setp.le.s32 	%p6, %r75, %r9;
	@%p6 bra 	$L__BB0_7;
	st.global.u32 	[%rd3], %r9;
	st.global.u32 	[%rd16+-12], %r75;
	ld.global.u32 	%r75, [%rd3];
$L__BB0_7:
	ld.global.u32 	%r12, [%rd16+-8];
	setp.le.s32 	%p7, %r75, %r12;
	@%p7 bra 	$L__BB0_9;
	st.global.u32 	[%rd3], %r12;
	st.global.u32 	[%rd16+-8], %r75;
	ld.global.u32 	%r75, [%rd3];
$L__BB0_9:
	ld.global.u32 	%r15, [%rd16+-4];
	setp.le.s32 	%p8, %r75, %r15;
	@%p8 bra 	$L__BB0_11;
	st.global.u32 	[%rd3], %r15;
	st.global.u32 	[%rd16+-4], %r75;
	ld.global.u32 	%r75, [%rd3];
$L__BB0_11:
	ld.global.u32 	%r18, [%rd16];
	setp.le.s32 	%p9, %r75, %r18;
	@%p9 bra 	$L__BB0_13;
	st.global.u32 	[%rd3], %r18;
	st.global.u32 	[%rd16], %r75;
	ld.global.u32 	%r75, [%rd3];
$L__BB0_13:
	ld.global.u32 	%r21, [%rd16+4];
	setp.le.s32 	%p10, %r75, %r21;
	@%p10 bra 	$L__BB0_15;
	st.global.u32 	[%rd3], %r21;
	st.global.u32 	[%rd16+4], %r75;
	ld.global.u32 	%r75, [%rd3];
$L__BB0_15:
	ld.global.u32 	%r24, [%rd16+8];
	setp.le.s32 	%p11, %r75, %r24;
	@%p11 bra 	$L__BB0_17;
	st.global.u32 	[%rd3], %r24;
	st.global.u32 	[%rd16+8], %r75;
	ld.global.u32 	%r75, [%rd3];
$L__BB0_17:
	ld.global.u32 	%r27, [%rd16+12];
	setp.le.s32 	%p12, %r75, %r27;
	@%p12 bra 	$L__BB0_19;
	st.global.u32 	[%rd3], %r27;
	st.global.u32 	[%rd16+12], %r75;
	ld.global.u32 	%r75, [%rd3];
$L__BB0_19:
	ld.global.u32 	%r30, [%rd16+16];
	setp.le.s32 	%p13, %r75, %r30;
	@%p13 bra 	$L__BB0_21;
	st.global.u32 	[%rd3], %r30;
	st.global.u32 	[%rd16+16], %r75;
$L__BB0_21:
	add.s32 	%r73, %r73, 8;
	add.s32 	%r72, %r72, 8;
	add.s64 	%rd16, %rd16, 32;
	setp.ne.s32 	%p14, %r72, 0;
	@%p14 bra 	$L__BB0_5;
	add.s32 	%r85, %r73, 1;
$L__BB0_23:
	and.b32  	%r67, %r3, 7;
	setp.eq.s32 	%p15, %r67, 0;
	@%p15 bra 	$L__BB0_44;
	not.b16 	%rs10, %rs16;
	add.s16 	%rs11, %rs10, %rs1;
	cvt.u32.u16 	%r68, %rs11;
	and.b32  	%r35, %r68, 7;
	add.s32 	%r69, %r35, -1;
	setp.lt.u32 	%p16, %r69, 3;
	@%p16 bra 	$L__BB0_34;
	ld.global.u32 	%r83, [%rd3];
	mul.wide.u32 	%rd13, %r85, 4;
	add.s64 	%rd7, %rd1, %rd13;
	ld.global.u32 	%r37, [%rd7];
	setp.le.s32 	%p17, %r83, %r37;
	@%p17 bra 	$L__BB0_27;
	st.global.u32 	[%rd3], %r37;
	st.global.u32 	[%rd7], %r83;
	ld.global.u32 	%r83, [%rd3];
$L__BB0_27:
	ld.global.u32 	%r40, [%rd7+4];
	setp.le.s32 	%p18, %r83, %r40;
	@%p18 bra 	$L__BB0_29;
	st.global.u32 	[%rd3], %r40;
	st.global.u32 	[%rd7+4], %r83;
	ld.global.u32 	%r83, [%rd3];
$L__BB0_29:
	ld.global.u32 	%r43, [%rd7+8];
	setp.le.s32 	%p19, %r83, %r43;
	@%p19 bra 	$L__BB0_31;
	st.global.u32 	[%rd3], %r43;
	st.global.u32 	[%rd7+8], %r83;
	ld.global.u32 	%r83, [%rd3];
$L__BB0_31:
	ld.global.u32 	%r46, [%rd7+12];
	setp.le.s32 	%p20, %r83, %r46;
	@%p20 bra 	$L__BB0_33;
	st.global.u32 	[%rd3], %r46;
	st.global.u32 	[%rd7+12], %r83;
$L__BB0_33:
	add.s32 	%r85, %r85, 4;
$L__BB0_34:
	and.b32  	%r70, %r35, 3;
	setp.eq.s32 	%p21, %r70, 0;
	@%p21 bra 	$L__BB0_44;
	xor.b16  	%rs12, %rs15, 3;
	add.s16 	%rs5, %rs12, %rs1;
	and.b16  	%rs13, %rs5, 3;
	setp.eq.s16 	%p22, %rs13, 1;
	@%p22 bra 	$L__BB0_41;
	ld.global.u32 	%r86, [%rd3];
	mul.wide.u32 	%rd14, %r85, 4;
	add.s64 	%rd8, %rd1, %rd14;
	ld.global.u32 	%r50, [%rd8];
	setp.le.s32 	%p23, %r86, %r50;
	@%p23 bra 	$L__BB0_38;
	st.global.u32 	[%rd3], %r50;
	st.global.u32 	[%rd8], %r86;
	ld.global.u32 	%r86, [%rd3];
$L__BB0_38:
	ld.global.u32 	%r53, [%rd8+4];
	setp.le.s32 	%p24, %r86, %r53;
	@%p24 bra 	$L__BB0_40;
	st.global.u32 	[%rd3], %r53;
	st.global.u32 	[%rd8+4], %r86;
$L__BB0_40:
	add.s32 	%r85, %r85, 2;
$L__BB0_41:
	and.b16  	%rs14, %rs5, 1;
	setp.eq.b16 	%p25, %rs14, 1;
	not.pred 	%p26, %p25;
	@%p26 bra 	$L__BB0_44;
	ld.global.u32 	%r56, [%rd3];
	mul.wide.u32 	%rd15, %r85, 4;
	add.s64 	%rd9, %rd1, %rd15;
	ld.global.u32 	%r57, [%rd9];
	setp.le.s32 	%p27, %r56, %r57;
	@%p27 bra 	$L__BB0_44;
	st.global.u32 	[%rd3], %r57;
	st.global.u32 	[%rd9], %r56;
$L__BB0_44:
	setp.ne.s32 	%p28, %r71, %r58;
	add.s16 	%rs16, %rs16, 1;
	add.s16 	%rs15, %rs15, 1;
	@%p28 bra 	$L__BB0_2;
$L__BB0_45:
	ret;

}


// ===== COMPILED SASS (sm_100) =====

	.target	sm_100

	.elftype	@"ET_EXEC"


//--------------------- .note.nv.tkinfo           --------------------------
	.section	.note.nv.tkinfo,"",@"SHT_NOTE"
	.sectionflags	@"SHF_NOTE_NV_TKINFO"
	.tkinfo
        /*0018*/ 	.word	0x00000002
        /*0030*/ 	.string	""
        /*0030*/ 	.string	"ptxas"
        /*0030*/ 	.string	"Cuda compilation tools, release 13.0, V13.0.88"
        /*0030*/ 	.string	"Build cuda_13.0.r13.0/compiler.36424714_0"
        /*0030*/ 	.string	"-arch sm_100 -m 64 "



//--------------------- .note.nv.cuinfo           --------------------------
	.section	.note.nv.cuinfo,"",@"SHT_NOTE"
	.sectionflags	@"SHF_NOTE_NV_CUINFO"
        /*0018*/ 	.short	0x0002
        /*001a*/ 	.short	0x0064
        /*001c*/ 	.short	0x0082
	.zero		2


//--------------------- .nv.info                  --------------------------
	.section	.nv.info,"",@"SHT_CUDA_INFO"
	.align	4


	//----- nvinfo : EIATTR_REGCOUNT
	.align		4
        /*0000*/ 	.byte	0x04, 0x2f
        /*0002*/ 	.short	(.L_1 - .L_0)
	.align		4
.L_0:
        /*0004*/ 	.word	index@(_Z11sort_kernelPii)
        /*0008*/ 	.word	0x00000012


	//----- nvinfo : EIATTR_FRAME_SIZE
	.align		4
.L_1:
        /*000c*/ 	.byte	0x04, 0x11
        /*000e*/ 	.short	(.L_3 - .L_2)
	.align		4
.L_2:
        /*0010*/ 	.word	index@(_Z11sort_kernelPii)
        /*0014*/ 	.word	0x00000000


	//----- nvinfo : EIATTR_MIN_STACK_SIZE
	.align		4
.L_3:
        /*0018*/ 	.byte	0x04, 0x12
        /*001a*/ 	.short	(.L_5 - .L_4)
	.align		4
.L_4:
        /*001c*/ 	.word	index@(_Z11sort_kernelPii)
        /*0020*/ 	.word	0x00000000
.L_5:


//--------------------- .nv.compat                --------------------------
	.section	.nv.compat,"",@"SHT_CUDA_COMPAT_INFO"
	.align	4
        /*0000*/ 	.byte	0x02, 0x09, 0x00, 0x00, 0x02, 0x02, 0x01, 0x00, 0x02, 0x05, 0x05, 0x00, 0x03, 0x07, 0x01, 0x01
        /*0010*/ 	.byte	0x02, 0x03, 0x00, 0x00, 0x02, 0x06, 0x01, 0x00, 0x04, 0x0b, 0x08, 0x00, 0x09, 0x00, 0x00, 0x00
        /*0020*/ 	.byte	0x00, 0x00, 0x00, 0x00


//--------------------- .nv.info._Z11sort_kernelPii --------------------------
	.section	.nv.info._Z11sort_kernelPii,"",@"SHT_CUDA_INFO"
	.sectionflags	@""
	.align	4


	//----- nvinfo : EIATTR_CUDA_API_VERSION
	.align		4
        /*0000*/ 	.byte	0x04, 0x37
        /*0002*/ 	.short	(.L_7 - .L_6)
.L_6:
        /*0004*/ 	.word	0x00000082


	//----- nvinfo : EIATTR_KPARAM_INFO
	.align		4
.L_7:
        /*0008*/ 	.byte	0x04, 0x17
        /*000a*/ 	.short	(.L_9 - .L_8)
.L_8:
        /*000c*/ 	.word	0x00000000
        /*0010*/ 	.short	0x0001
        /*0012*/ 	.short	0x0008
        /*0014*/ 	.byte	0x00, 0xf0, 0x11, 0x00


	//----- nvinfo : EIATTR_KPARAM_INFO
	.align		4
.L_9:
        /*0018*/ 	.byte	0x04, 0x17
        /*001a*/ 	.short	(.L_11 - .L_10)
.L_10:
        /*001c*/ 	.word	0x00000000
        /*0020*/ 	.short	0x0000
        /*0022*/ 	.short	0x0000
        /*0024*/ 	.byte	0x00, 0xf5, 0x21, 0x00


	//----- nvinfo : EIATTR_SPARSE_MMA_MASK
	.align		4
.L_11:
        /*0028*/ 	.byte	0x03, 0x50
        /*002a*/ 	.short	0x0000


	//----- nvinfo : EIATTR_MAXREG_COUNT
	.align		4
        /*002c*/ 	.byte	0x03, 0x1b
        /*002e*/ 	.short	0x00ff


	//----- nvinfo : EIATTR_MERCURY_ISA_VERSION
	.align		4
        /*0030*/ 	.byte	0x03, 0x5f
        /*0032*/ 	.short	0x0101


	//----- nvinfo : EIATTR_VRC_CTA_INIT_COUNT
	.align		4
        /*0034*/ 	.byte	0x02, 0x4a
	.zero		1
	.zero		1


	//----- nvinfo : EIATTR_EXIT_INSTR_OFFSETS
	.align		4
        /*0038*/ 	.byte	0x04, 0x1c
        /*003a*/ 	.short	(.L_13 - .L_12)


	//   ....[0]....
.L_12:
        /*003c*/ 	.word	0x00000080


	//   ....[1]....
        /*0040*/ 	.word	0x00000990


	//----- nvinfo : EIATTR_CBANK_PARAM_SIZE
	.align		4
.L_13:
        /*0044*/ 	.byte	0x03, 0x19
        /*0046*/ 	.short	0x000c


	//----- nvinfo : EIATTR_PARAM_CBANK
	.align		4
        /*0048*/ 	.byte	0x04, 0x0a
        /*004a*/ 	.short	(.L_15 - .L_14)
	.align		4
.L_14:
        /*004c*/ 	.word	index@(.nv.constant0._Z11sort_kernelPii)
        /*0050*/ 	.short	0x0380
        /*0052*/ 	.short	0x000c


	//----- nvinfo : EIATTR_SW_WAR
	.align		4
.L_15:
        /*0054*/ 	.byte	0x04, 0x36
        /*0056*/ 	.short	(.L_17 - .L_16)
.L_16:
        /*0058*/ 	.word	0x00000008
.L_17:


//--------------------- .nv.callgraph             --------------------------
	.section	.nv.callgraph,"",@"SHT_CUDA_CALLGRAPH"
	.align	4
	.sectionentsize	8
	.align		4
        /*0000*/ 	.word	0x00000000
	.align		4
        /*0004*/ 	.word	0xffffffff
	.align		4
        /*0008*/ 	.word	0x00000000
	.align		4
        /*000c*/ 	.word	0xfffffffe
	.align		4
        /*0010*/ 	.word	0x00000000
	.align		4
        /*0014*/ 	.word	0xfffffffd
	.align		4
        /*0018*/ 	.word	0x00000000
	.align		4
        /*001c*/ 	.word	0xfffffffc


//--------------------- .text._Z11sort_kernelPii  --------------------------
	.section	.text._Z11sort_kernelPii,"ax",@progbits
	.align	128
        .global         _Z11sort_kernelPii
        .type           _Z11sort_kernelPii,@function
        .size           _Z11sort_kernelPii,(.L_x_7 - _Z11sort_kernelPii)
        .other          _Z11sort_kernelPii,@"STO_CUDA_ENTRY STV_DEFAULT"
_Z11sort_kernelPii:
.text._Z11sort_kernelPii:
[----:B------:R-:W-:Y:S01]  /*0000*/  LDC R1, c[0x0][0x37c] ;  /* 0x0000df00ff017b82 */ /* 0x000fe20000000800 */
[----:B------:R-:W0:Y:S07]  /*0010*/  S2R R0, SR_TID.X ;  /* 0x0000000000007919 */ /* 0x000e2e0000002100 */
[----:B------:R-:W0:Y:S08]  /*0020*/  S2UR UR4, SR_CTAID.X ;  /* 0x00000000000479c3 */ /* 0x000e300000002500 */
[----:B------:R-:W0:Y:S08]  /*0030*/  LDC R3, c[0x0][0x360] ;  /* 0x0000d800ff037b82 */ /* 0x000e300000000800 */
[----:B------:R-:W1:Y:S01]  /*0040*/  LDC R5, c[0x0][0x388] ;  /* 0x0000e200ff057b82 */ /* 0x000e620000000800 */
[----:B0-----:R-:W-:Y:S01]  /*0050*/  IMAD R0, R3, UR4, R0 ;  /* 0x0000000403007c24 */ /* 0x001fe2000f8e0200 */
[----:B-1----:R-:W-:-:S04]  /*0060*/  ISETP.GE.AND P0, PT, R5, 0x1, PT ;  /* 0x000000010500780c */ /* 0x002fc80003f06270 */
[----:B------:R-:W-:-:S13]  /*0070*/  ISETP.GE.OR P0, PT, R0, R5, !P0 ;  /* 0x000000050000720c */ /* 0x000fda0004706670 */
[----:B------:R-:W-:Y:S05]  /*0080*/  @P0 EXIT ;  /* 0x000000000000094d */ /* 0x000fea0003800000 */
[----:B------:R-:W0:Y:S01]  /*0090*/  LDCU.64 UR4, c[0x0][0x380] ;  /* 0x00007000ff0477ac */ /* 0x000e220008000a00 */
[----:B------:R-:W-:Y:S02]  /*00a0*/  PRMT R0, RZ, 0x7610, R0 ;  /* 0x00007610ff007816 */ /* 0x000fe40000000000 */
[----:B------:R-:W-:Y:S01]  /*00b0*/  PRMT R4, RZ, 0x7610, R4 ;  /* 0x00007610ff047816 */ /* 0x000fe20000000004 */
[----:B------:R-:W1:Y:S01]  /*00c0*/  LDCU.U16 UR9, c[0x0][0x388] ;  /* 0x00007100ff0977ac */ /* 0x000e620008000400 */
[----:B------:R-:W2:Y:S01]  /*00d0*/  LDCU.64 UR10, c[0x0][0x358] ;  /* 0x00006b00ff0a77ac */ /* 0x000ea20008000a00 */
[----:B0-----:R-:W-:-:S03]  /*00e0*/  UIADD3 UR7, UP0, UPT, UR4, 0x10, URZ ;  /* 0x0000001004077890 */ /* 0x001fc6000ff1e0ff */
[----:B------:R-:W-:Y:S01]  /*00f0*/  UMOV UR4, URZ ;  /* 0x000000ff00047c82 */ /* 0x000fe20008000000 */
[----:B-1----:R-:W-:-:S12]  /*0100*/  UIADD3.X UR8, UPT, UPT, URZ, UR5, URZ, UP0, !UPT ;  /* 0x00000005ff087290 */ /* 0x002fd800087fe4ff */
.L_x_5:
[----:B01----:R-:W0:Y:S01]  /*0110*/  LDC R7, c[0x0][0x388] ;  /* 0x0000e200ff077b82 */ /* 0x003e220000000800 */
[----:B------:R-:W-:Y:S02]  /*0120*/  UIADD3 UR5, UPT, UPT, UR4, 0x1, URZ ;  /* 0x0000000104057890 */ /* 0x000fe4000fffe0ff */
[----:B------:R-:W-:-:S05]  /*0130*/  UMOV UR6, UR4 ;  /* 0x0000000400067c82 */ /* 0x000fca0008000000 */
[----:B------:R-:W-:Y:S01]  /*0140*/  UMOV UR4, UR5 ;  /* 0x0000000500047c82 */ /* 0x000fe20008000000 */
[C---:B0-----:R-:W-:Y:S02]  /*0150*/  ISETP.LE.AND P1, PT, R7.reuse, UR5, PT ;  /* 0x0000000507007c0c */ /* 0x041fe4000bf23270 */
[----:B------:R-:W-:-:S11]  /*0160*/  ISETP.NE.AND P0, PT, R7, UR5, PT ;  /* 0x0000000507007c0c */ /* 0x000fd6000bf05270 */
[----:B------:R-:W-:Y:S05]  /*0170*/  @P1 BRA `(.L_x_0) ;  /* 0x0000000400f81947 */ /* 0x000fea0003800000 */
[----:B------:R-:W0:Y:S01]  /*0180*/  LDC.64 R2, c[0x0][0x380] ;  /* 0x0000e000ff027b82 */ /* 0x000e220000000a00 */
[----:B------:R-:W-:Y:S01]  /*0190*/  IMAD.U32 R8, RZ, RZ, UR6 ;  /* 0x00000006ff087e24 */ /* 0x000fe2000f8e00ff */
[----:B------:R-:W-:-:S04]  /*01a0*/  ULOP3.LUT UR5, URZ, UR6, URZ, 0x33, !UPT ;  /* 0x00000006ff057292 */ /* 0x000fc8000f8e33ff */
[C---:B------:R-:W-:Y:S02]  /*01b0*/  IADD3 R5, PT, PT, -R8.reuse, -0x2, R7 ;  /* 0xfffffffe08057810 */ /* 0x040fe40007ffe107 */
[----:B------:R-:W-:Y:S02]  /*01c0*/  VIADD R12, R7, UR5 ;  /* 0x00000005070c7c36 */ /* 0x000fe40008000000 */
[----:B------:R-:W-:Y:S01]  /*01d0*/  ISETP.GE.U32.AND P1, PT, R5, 0x7, PT ;  /* 0x000000070500780c */ /* 0x000fe20003f26070 */
[----:B------:R-:W-:Y:S02]  /*01e0*/  IMAD.U32 R5, RZ, RZ, UR4 ;  /* 0x00000004ff057e24 */ /* 0x000fe4000f8e00ff */
[----:B0-----:R-:W-:-:S10]  /*01f0*/  IMAD.WIDE.U32 R2, R8, 0x4, R2 ;  /* 0x0000000408027825 */ /* 0x001fd400078e0002 */
[----:B------:R-:W-:Y:S05]  /*0200*/  @!P1 BRA `(.L_x_1) ;  /* 0x0000000000e09947 */ /* 0x000fea0003800000 */
[----:B------:R-:W-:Y:S01]  /*0210*/  IMAD.U32 R6, RZ, RZ, UR7 ;  /* 0x00000007ff067e24 */ /* 0x000fe2000f8e00ff */
[----:B------:R-:W-:Y:S01]  /*0220*/  LOP3.LUT R5, R12, 0xfffffff8, RZ, 0xc0, !PT ;  /* 0xfffffff80c057812 */ /* 0x000fe200078ec0ff */
[----:B------:R-:W-:Y:S02]  /*0230*/  IMAD.U32 R7, RZ, RZ, UR8 ;  /* 0x00000008ff077e24 */ /* 0x000fe4000f8e00ff */
[----:B------:R-:W-:-:S04]  /*0240*/  IMAD.WIDE.U32 R6, R8, 0x4, R6 ;  /* 0x0000000408067825 */ /* 0x000fc800078e0006 */
[----:B------:R-:W-:Y:S02]  /*0250*/  IMAD.MOV R5, RZ, RZ, -R5 ;  /* 0x000000ffff057224 */ /* 0x000fe400078e0a05 */
[----:B------:R-:W-:Y:S02]  /*0260*/  IMAD.MOV.U32 R10, RZ, RZ, R6 ;  /* 0x000000ffff0a7224 */ /* 0x000fe400078e0006 */
[----:B------:R-:W-:-:S07]  /*0270*/  IMAD.MOV.U32 R11, RZ, RZ, R7 ;  /* 0x000000ffff0b7224 */ /* 0x000fce00078e0007 */
.L_x_2:
[----:B0-----:R-:W-:Y:S01]  /*0280*/  IMAD.MOV.U32 R6, RZ, RZ, R10 ;  /* 0x000000ffff067224 */ /* 0x001fe200078e000a */
[----:B--2---:R-:W2:Y:S01]  /*0290*/  LDG.E R9, desc[UR10][R2.64] ;  /* 0x0000000a02097981 */ /* 0x004ea2000c1e1900 */
[----:B------:R-:W-:-:S05]  /*02a0*/  IMAD.MOV.U32 R7, RZ, RZ, R11 ;  /* 0x000000ffff077224 */ /* 0x000fca00078e000b */
[----:B------:R-:W2:Y:S02]  /*02b0*/  LDG.E R10, desc[UR10][R6.64+-0xc] ;  /* 0xfffff40a060a7981 */ /* 0x000ea4000c1e1900 */
[----:B--2---:R-:W-:-:S13]  /*02c0*/  ISETP.GT.AND P1, PT, R9, R10, PT ;  /* 0x0000000a0900720c */ /* 0x004fda0003f24270 */
[----:B------:R-:W-:Y:S04]  /*02d0*/  @P1 STG.E desc[UR10][R2.64], R10 ;  /* 0x0000000a02001986 */ /* 0x000fe8000c10190a */
[----:B------:R0:W-:Y:S04]  /*02e0*/  @P1 STG.E desc[UR10][R6.64+-0xc], R9 ;  /* 0xfffff40906001986 */ /* 0x0001e8000c10190a */
[----:B------:R-:W2:Y:S04]  /*02f0*/  LDG.E R11, desc[UR10][R6.64+-0x8] ;  /* 0xfffff80a060b7981 */ /* 0x000ea8000c1e1900 */
[----:B0-----:R-:W2:Y:S02]  /*0300*/  @P1 LDG.E R9, desc[UR10][R2.64] ;  /* 0x0000000a02091981 */ /* 0x001ea4000c1e1900 */
        /* <DEDUP_REMOVED lines=29> */
[----:B0-----:R-:W2:Y:S01]  /*04e0*/  @P1 LDG.E R9, desc[UR10][R2.64] ;  /* 0x0000000a02091981 */ /* 0x001ea2000c1e1900 */
[----:B------:R-:W-:-:S05]  /*04f0*/  VIADD R5, R5, 0x8 ;  /* 0x0000000805057836 */ /* 0x000fca0000000000 */
[----:B------:R-:W-:Y:S01]  /*0500*/  ISETP.NE.AND P2, PT, R5, RZ, PT ;  /* 0x000000ff0500720c */ /* 0x000fe20003f45270 */
[----:B------:R-:W-:Y:S01]  /*0510*/  VIADD R8, R8, 0x8 ;  /* 0x0000000808087836 */ /* 0x000fe20000000000 */
[----:B--2---:R-:W-:-:S13]  /*0520*/  ISETP.GT.AND P1, PT, R9, R15, PT ;  /* 0x0000000f0900720c */ /* 0x004fda0003f24270 */
[----:B------:R0:W-:Y:S04]  /*0530*/  @P1 STG.E desc[UR10][R2.64], R15 ;  /* 0x0000000f02001986 */ /* 0x0001e8000c10190a */
[----:B------:R0:W-:Y:S01]  /*0540*/  @P1 STG.E desc[UR10][R6.64+0x10], R9 ;  /* 0x0000100906001986 */ /* 0x0001e2000c10190a */
[----:B------:R-:W-:-:S05]  /*0550*/  IADD3 R10, P1, PT, R6, 0x20, RZ ;  /* 0x00000020060a7810 */ /* 0x000fca0007f3e0ff */
[----:B------:R-:W-:Y:S01]  /*0560*/  IMAD.X R11, RZ, RZ, R7, P1 ;  /* 0x000000ffff0b7224 */ /* 0x000fe200008e0607 */
[----:B------:R-:W-:Y:S07]  /*0570*/  @P2 BRA `(.L_x_2) ;  /* 0xfffffffc00402947 */ /* 0x000fee000383ffff */
[----:B------:R-:W-:-:S07]  /*0580*/  VIADD R5, R8, 0x1 ;  /* 0x0000000108057836 */ /* 0x000fce0000000000 */
.L_x_1:
[----:B------:R-:W-:-:S13]  /*0590*/  LOP3.LUT P1, RZ, R12, 0x7, RZ, 0xc0, !PT ;  /* 0x000000070cff7812 */ /* 0x000fda000782c0ff */
[----:B------:R-:W-:Y:S05]  /*05a0*/  @!P1 BRA `(.L_x_0) ;  /* 0x0000000000ec9947 */ /* 0x000fea0003800000 */
[----:B0-----:R-:W-:-:S05]  /*05b0*/  LOP3.LUT R6, RZ, R4, RZ, 0x33, !PT ;  /* 0x00000004ff067212 */ /* 0x001fca00078e33ff */
[----:B------:R-:W-:-:S05]  /*05c0*/  VIADD R6, R6, UR9 ;  /* 0x0000000906067c36 */ /* 0x000fca0008000000 */
[----:B------:R-:W-:-:S04]  /*05d0*/  LOP3.LUT R6, R6, 0x7, RZ, 0xc0, !PT ;  /* 0x0000000706067812 */ /* 0x000fc800078ec0ff */
[C---:B------:R-:W-:Y:S01]  /*05e0*/  LOP3.LUT P1, RZ, R6.reuse, 0x3, RZ, 0xc0, !PT ;  /* 0x0000000306ff7812 */ /* 0x040fe2000782c0ff */
[----:B------:R-:W-:-:S05]  /*05f0*/  VIADD R7, R6, 0xffffffff ;  /* 0xffffffff06077836 */ /* 0x000fca0000000000 */
[----:B------:R-:W-:-:S13]  /*0600*/  ISETP.GE.U32.AND P2, PT, R7, 0x3, PT ;  /* 0x000000030700780c */ /* 0x000fda0003f46070 */
[----:B------:R-:W-:Y:S05]  /*0610*/  @!P2 BRA `(.L_x_3) ;  /* 0x00000000005ca947 */ /* 0x000fea0003800000 */
[----:B------:R-:W0:Y:S01]  /*0620*/  LDC.64 R6, c[0x0][0x380] ;  /* 0x0000e000ff067b82 */ /* 0x000e220000000a00 */
[----:B--2---:R-:W2:Y:S01]  /*0630*/  LDG.E R9, desc[UR10][R2.64] ;  /* 0x0000000a02097981 */ /* 0x004ea2000c1e1900 */
[----:B0-----:R-:W-:-:S05]  /*0640*/  IMAD.WIDE.U32 R6, R5, 0x4, R6 ;  /* 0x0000000405067825 */ /* 0x001fca00078e0006 */
        /* <DEDUP_REMOVED lines=16> */
[----:B------:R-:W-:Y:S01]  /*0750*/  VIADD R5, R5, 0x4 ;  /* 0x0000000405057836 */ /* 0x000fe20000000000 */
[----:B--2---:R-:W-:-:S13]  /*0760*/  ISETP.GT.AND P2, PT, R9, R8, PT ;  /* 0x000000080900720c */ /* 0x004fda0003f44270 */
[----:B------:R0:W-:Y:S04]  /*0770*/  @P2 STG.E desc[UR10][R2.64], R8 ;  /* 0x0000000802002986 */ /* 0x0001e8000c10190a */
[----:B------:R0:W-:Y:S02]  /*0780*/  @P2 STG.E desc[UR10][R6.64+0xc], R9 ;  /* 0x00000c0906002986 */ /* 0x0001e4000c10190a */
.L_x_3:
[----:B------:R-:W-:Y:S05]  /*0790*/  @!P1 BRA `(.L_x_0) ;  /* 0x0000000000709947 */ /* 0x000fea0003800000 */
[----:B0-----:R-:W-:-:S05]  /*07a0*/  LOP3.LUT R6, R0, 0x3, RZ, 0x3c, !PT ;  /* 0x0000000300067812 */ /* 0x001fca00078e3cff */
[----:B------:R-:W-:-:S05]  /*07b0*/  VIADD R6, R6, UR9 ;  /* 0x0000000906067c36 */ /* 0x000fca0008000000 */
[C---:B------:R-:W-:Y:S02]  /*07c0*/  LOP3.LUT R7, R6.reuse, 0x3, RZ, 0xc0, !PT ;  /* 0x0000000306077812 */ /* 0x040fe400078ec0ff */
[----:B------:R-:W-:Y:S02]  /*07d0*/  LOP3.LUT R6, R6, 0x1, RZ, 0xc0, !PT ;  /* 0x0000000106067812 */ /* 0x000fe400078ec0ff */
[----:B------:R-:W-:Y:S02]  /*07e0*/  ISETP.NE.AND P2, PT, R7, 0x1, PT ;  /* 0x000000010700780c */ /* 0x000fe40003f45270 */
[----:B------:R-:W-:-:S11]  /*07f0*/  ISETP.NE.U32.AND P1, PT, R6, 0x1, PT ;  /* 0x000000010600780c */ /* 0x000fd60003f25070 */
        /* <DEDUP_REMOVED lines=14> */
.L_x_4:
[----:B------:R-:W-:Y:S05]  /*08e0*/  @P1 BRA `(.L_x_0) ;  /* 0x00000000001c1947 */ /* 0x000fea0003800000 */
[----:B0-----:R-:W0:Y:S02]  /*08f0*/  LDC.64 R6, c[0x0][0x380] ;  /* 0x0000e000ff067b82 */ /* 0x001e240000000a00 */
[----:B0-----:R-:W-:Y:S02]  /*0900*/  IMAD.WIDE.U32 R6, R5, 0x4, R6 ;  /* 0x0000000405067825 */ /* 0x001fe400078e0006 */
[----:B--2---:R-:W2:Y:S04]  /*0910*/  LDG.E R5, desc[UR10][R2.64] ;  /* 0x0000000a02057981 */ /* 0x004ea8000c1e1900 */
[----:B------:R-:W2:Y:S02]  /*0920*/  LDG.E R8, desc[UR10][R6.64] ;  /* 0x0000000a06087981 */ /* 0x000ea4000c1e1900 */
[----:B--2---:R-:W-:-:S13]  /*0930*/  ISETP.GT.AND P1, PT, R5, R8, PT ;  /* 0x000000080500720c */ /* 0x004fda0003f24270 */
[----:B------:R1:W-:Y:S04]  /*0940*/  @P1 STG.E desc[UR10][R2.64], R8 ;  /* 0x0000000802001986 */ /* 0x0003e8000c10190a */
[----:B------:R1:W-:Y:S02]  /*0950*/  @P1 STG.E desc[UR10][R6.64], R5 ;  /* 0x0000000506001986 */ /* 0x0003e4000c10190a */
.L_x_0:
[----:B------:R-:W-:Y:S02]  /*0960*/  VIADD R4, R4, 0x1 ;  /* 0x0000000104047836 */ /* 0x000fe40000000000 */
[----:B------:R-:W-:Y:S01]  /*0970*/  VIADD R0, R0, 0x1 ;  /* 0x0000000100007836 */ /* 0x000fe20000000000 */
[----:B------:R-:W-:Y:S06]  /*0980*/  @P0 BRA `(.L_x_5) ;  /* 0xfffffff400e00947 */ /* 0x000fec000383ffff */
[----:B--2---:R-:W-:Y:S05]  /*0990*/  EXIT ;  /* 0x000000000000794d */ /* 0x004fea0003800000 */
.L_x_6:
[----:B------:R-:W-:-:S00]  /*09a0*/  BRA `(.L_x_6) ;  /* 0xfffffffc00fc7947 */ /* 0x000fc0000383ffff */
[----:B------:R-:W-:-:S00]  /*09b0*/  NOP ;  /* 0x0000000000007918 */ /* 0x000fc00000000000 */
        /* <DEDUP_REMOVED lines=12> */
.L_x_7:


//--------------------- .nv.shared.reserved.0     --------------------------
	.section	.nv.shared.reserved.0,"aw",@nobits
	.weak		__nv_reservedSMEM_offset_0_alias
	.size		__nv_reservedSMEM_offset_0_alias, 0, 64
	.other		__nv_reservedSMEM_offset_0_alias,@"STO_CUDA_RESERVED_SHARED STV_DEFAULT"
__nv_reservedSMEM_offset_0_alias:
	.zero		0
	.zero		64


//--------------------- .nv.constant0._Z11sort_kernelPii --------------------------
	.section	.nv.constant0._Z11sort_kernelPii,"a",@progbits
	.sectionflags	@""
	.align	4
.nv.constant0._Z11sort_kernelPii:
	.zero		908


//--------------------- SYMBOLS --------------------------

	.type		.nv.reservedSmem.offset0,@object
	.size		.nv.reservedSmem.offset0,0x4
